	.headerflags	@"EF_CUDA_TEXMODE_UNIFIED EF_CUDA_64BIT_ADDRESS EF_CUDA_ACCELERATORS EF_CUDA_SM90 EF_CUDA_VIRTUAL_SM(EF_CUDA_SM90)"
	.elftype	@"ET_EXEC"


//--------------------- .nv.info                  --------------------------
	.section	.nv.info,"",@"SHT_CUDA_INFO"
	.align	4


	//----- nvinfo : EIATTR_REGCOUNT
	.align		4
        /*0000*/ 	.byte	0x04, 0x2f
        /*0002*/ 	.short	(.L_2 - .L_1)
	.align		4
.L_1:
        /*0004*/ 	.word	index@(triton_per_fused__native_batch_norm_legit_convolution_repeat_1)
        /*0008*/ 	.word	0x00000020


	//----- nvinfo : EIATTR_MIN_STACK_SIZE
	.align		4
.L_2:
        /*000c*/ 	.byte	0x04, 0x12
        /*000e*/ 	.short	(.L_4 - .L_3)
	.align		4
.L_3:
        /*0010*/ 	.word	index@(triton_per_fused__native_batch_norm_legit_convolution_repeat_1)
        /*0014*/ 	.word	0x00000000


	//----- nvinfo : EIATTR_FRAME_SIZE
	.align		4
.L_4:
        /*0018*/ 	.byte	0x04, 0x11
        /*001a*/ 	.short	(.L_6 - .L_5)
	.align		4
.L_5:
        /*001c*/ 	.word	index@(triton_per_fused__native_batch_norm_legit_convolution_repeat_1)
        /*0020*/ 	.word	0x00000000


	//----- nvinfo : EIATTR_MIN_STACK_SIZE
	.align		4
.L_6:
        /*0024*/ 	.byte	0x04, 0x12
        /*0026*/ 	.short	(.L_8 - .L_7)
	.align		4
.L_7:
        /*0028*/ 	.word	index@(triton_per_fused__native_batch_norm_legit_convolution_repeat_1)
        /*002c*/ 	.word	0x00000000
.L_8:


//--------------------- .nv.info.triton_per_fused__native_batch_norm_legit_convolution_repeat_1 --------------------------
	.section	.nv.info.triton_per_fused__native_batch_norm_legit_convolution_repeat_1,"",@"SHT_CUDA_INFO"
	.sectionflags	@""
	.align	4


	//----- nvinfo : EIATTR_CUDA_API_VERSION
	.align		4
        /*0000*/ 	.byte	0x04, 0x37
        /*0002*/ 	.short	(.L_10 - .L_9)
.L_9:
        /*0004*/ 	.word	0x0000007c


	//----- nvinfo : EIATTR_KPARAM_INFO
	.align		4
.L_10:
        /*0008*/ 	.byte	0x04, 0x17
        /*000a*/ 	.short	(.L_12 - .L_11)
.L_11:
        /*000c*/ 	.word	0x00000000
        /*0010*/ 	.short	0x0009
        /*0012*/ 	.short	0x0044
        /*0014*/ 	.byte	0x00, 0xf0, 0x11, 0x00


	//----- nvinfo : EIATTR_KPARAM_INFO
	.align		4
.L_12:
        /*0018*/ 	.byte	0x04, 0x17
        /*001a*/ 	.short	(.L_14 - .L_13)
.L_13:
        /*001c*/ 	.word	0x00000000
        /*0020*/ 	.short	0x0008
        /*0022*/ 	.short	0x0040
        /*0024*/ 	.byte	0x00, 0xf0, 0x11, 0x00


	//----- nvinfo : EIATTR_KPARAM_INFO
	.align		4
.L_14:
        /*0028*/ 	.byte	0x04, 0x17
        /*002a*/ 	.short	(.L_16 - .L_15)
.L_15:
        /*002c*/ 	.word	0x00000000
        /*0030*/ 	.short	0x0007
        /*0032*/ 	.short	0x0038
        /*0034*/ 	.byte	0x00, 0xf4, 0x21, 0x00


	//----- nvinfo : EIATTR_KPARAM_INFO
	.align		4
.L_16:
        /*0038*/ 	.byte	0x04, 0x17
        /*003a*/ 	.short	(.L_18 - .L_17)
.L_17:
        /*003c*/ 	.word	0x00000000
        /*0040*/ 	.short	0x0006
        /*0042*/ 	.short	0x0030
        /*0044*/ 	.byte	0x00, 0xf4, 0x21, 0x00


	//----- nvinfo : EIATTR_KPARAM_INFO
	.align		4
.L_18:
        /*0048*/ 	.byte	0x04, 0x17
        /*004a*/ 	.short	(.L_20 - .L_19)
.L_19:
        /*004c*/ 	.word	0x00000000
        /*0050*/ 	.short	0x0005
        /*0052*/ 	.short	0x0028
        /*0054*/ 	.byte	0x00, 0xf4, 0x21, 0x00


	//----- nvinfo : EIATTR_KPARAM_INFO
	.align		4
.L_20:
        /*0058*/ 	.byte	0x04, 0x17
        /*005a*/ 	.short	(.L_22 - .L_21)
.L_21:
        /*005c*/ 	.word	0x00000000
        /*0060*/ 	.short	0x0004
        /*0062*/ 	.short	0x0020
        /*0064*/ 	.byte	0x00, 0xf4, 0x21, 0x00


	//----- nvinfo : EIATTR_KPARAM_INFO
	.align		4
.L_22:
        /*0068*/ 	.byte	0x04, 0x17
        /*006a*/ 	.short	(.L_24 - .L_23)
.L_23:
        /*006c*/ 	.word	0x00000000
        /*0070*/ 	.short	0x0003
        /*0072*/ 	.short	0x0018
        /*0074*/ 	.byte	0x00, 0xf4, 0x21, 0x00


	//----- nvinfo : EIATTR_KPARAM_INFO
	.align		4
.L_24:
        /*0078*/ 	.byte	0x04, 0x17
        /*007a*/ 	.short	(.L_26 - .L_25)
.L_25:
        /*007c*/ 	.word	0x00000000
        /*0080*/ 	.short	0x0002
        /*0082*/ 	.short	0x0010
        /*0084*/ 	.byte	0x00, 0xf4, 0x21, 0x00


	//----- nvinfo : EIATTR_KPARAM_INFO
	.align		4
.L_26:
        /*0088*/ 	.byte	0x04, 0x17
        /*008a*/ 	.short	(.L_28 - .L_27)
.L_27:
        /*008c*/ 	.word	0x00000000
        /*0090*/ 	.short	0x0001
        /*0092*/ 	.short	0x0008
        /*0094*/ 	.byte	0x00, 0xf4, 0x21, 0x00


	//----- nvinfo : EIATTR_KPARAM_INFO
	.align		4
.L_28:
        /*0098*/ 	.byte	0x04, 0x17
        /*009a*/ 	.short	(.L_30 - .L_29)
.L_29:
        /*009c*/ 	.word	0x00000000
        /*00a0*/ 	.short	0x0000
        /*00a2*/ 	.short	0x0000
        /*00a4*/ 	.byte	0x00, 0xf4, 0x21, 0x00


	//----- nvinfo : EIATTR_SPARSE_MMA_MASK
	.align		4
.L_30:
        /*00a8*/ 	.byte	0x03, 0x50
        /*00aa*/ 	.short	0x0000


	//----- nvinfo : EIATTR_MAXREG_COUNT
	.align		4
        /*00ac*/ 	.byte	0x03, 0x1b
        /*00ae*/ 	.short	0x00ff


	//----- nvinfo : EIATTR_COOP_GROUP_MASK_REGIDS
	.align		4
        /*00b0*/ 	.byte	0x04, 0x29
        /*00b2*/ 	.short	(.L_32 - .L_31)


	//   ....[0]....
.L_31:
        /*00b4*/ 	.word	0xffffffff


	//   ....[1]....
        /*00b8*/ 	.word	0xffffffff


	//   ....[2]....
        /*00bc*/ 	.word	0xffffffff


	//   ....[3]....
        /*00c0*/ 	.word	0xffffffff


	//   ....[4]....
        /*00c4*/ 	.word	0xffffffff


	//   ....[5]....
        /*00c8*/ 	.word	0xffffffff


	//   ....[6]....
        /*00cc*/ 	.word	0xffffffff


	//   ....[7]....
        /*00d0*/ 	.word	0xffffffff


	//----- nvinfo : EIATTR_COOP_GROUP_INSTR_OFFSETS
	.align		4
.L_32:
        /*00d4*/ 	.byte	0x04, 0x28
        /*00d6*/ 	.short	(.L_34 - .L_33)


	//   ....[0]....
.L_33:
        /*00d8*/ 	.word	0x00000320


	//   ....[1]....
        /*00dc*/ 	.word	0x00000390


	//   ....[2]....
        /*00e0*/ 	.word	0x000003d0


	//   ....[3]....
        /*00e4*/ 	.word	0x000003f0


	//   ....[4]....
        /*00e8*/ 	.word	0x000004a0


	//   ....[5]....
        /*00ec*/ 	.word	0x000004c0


	//   ....[6]....
        /*00f0*/ 	.word	0x00000500


	//   ....[7]....
        /*00f4*/ 	.word	0x00000570


	//----- nvinfo : EIATTR_EXIT_INSTR_OFFSETS
	.align		4
.L_34:
        /*00f8*/ 	.byte	0x04, 0x1c
        /*00fa*/ 	.short	(.L_36 - .L_35)


	//   ....[0]....
.L_35:
        /*00fc*/ 	.word	0x00000770


	//   ....[1]....
        /*0100*/ 	.word	0x000007a0


	//----- nvinfo : EIATTR_REQNTID
	.align		4
.L_36:
        /*0104*/ 	.byte	0x04, 0x10
        /*0106*/ 	.short	(.L_38 - .L_37)
.L_37:
        /*0108*/ 	.word	0x00000080
        /*010c*/ 	.word	0x00000001
        /*0110*/ 	.word	0x00000001


	//----- nvinfo : EIATTR_CBANK_PARAM_SIZE
	.align		4
.L_38:
        /*0114*/ 	.byte	0x03, 0x19
        /*0116*/ 	.short	0x0048


	//----- nvinfo : EIATTR_PARAM_CBANK
	.align		4
        /*0118*/ 	.byte	0x04, 0x0a
        /*011a*/ 	.short	(.L_40 - .L_39)
	.align		4
.L_39:
        /*011c*/ 	.word	index@(.nv.constant0.triton_per_fused__native_batch_norm_legit_convolution_repeat_1)
        /*0120*/ 	.short	0x0210
        /*0122*/ 	.short	0x0048


	//----- nvinfo : EIATTR_SW_WAR
	.align		4
.L_40:
        /*0124*/ 	.byte	0x04, 0x36
        /*0126*/ 	.short	(.L_42 - .L_41)
.L_41:
        /*0128*/ 	.word	0x00000008
.L_42:


//--------------------- .nv.callgraph             --------------------------
	.section	.nv.callgraph,"",@"SHT_CUDA_CALLGRAPH"
	.align	4
	.sectionentsize	8
	.align		4
        /*0000*/ 	.word	0x00000000
	.align		4
        /*0004*/ 	.word	0xffffffff
	.align		4
        /*0008*/ 	.word	0x00000000
	.align		4
        /*000c*/ 	.word	0xfffffffe
	.align		4
        /*0010*/ 	.word	0x00000000
	.align		4
        /*0014*/ 	.word	0xfffffffd
	.align		4
        /*0018*/ 	.word	0x00000000
	.align		4
        /*001c*/ 	.word	0xfffffffc


//--------------------- .nv.constant4             --------------------------
	.section	.nv.constant4,"a",@progbits
	.align	8
	.align		8
.nv.constant4:
        /*0000*/ 	.dword	_$_str


//--------------------- .text.triton_per_fused__native_batch_norm_legit_convolution_repeat_1 --------------------------
	.section	.text.triton_per_fused__native_batch_norm_legit_convolution_repeat_1,"ax",@progbits
	.sectionflags	@"SHF_BARRIERS=1"
	.align	128
        .global         triton_per_fused__native_batch_norm_legit_convolution_repeat_1
        .type           triton_per_fused__native_batch_norm_legit_convolution_repeat_1,@function
        .size           triton_per_fused__native_batch_norm_legit_convolution_repeat_1,(.L_x_1 - triton_per_fused__native_batch_norm_legit_convolution_repeat_1)
        .other          triton_per_fused__native_batch_norm_legit_convolution_repeat_1,@"STO_CUDA_ENTRY STV_DEFAULT"
triton_per_fused__native_batch_norm_legit_convolution_repeat_1:
.text.triton_per_fused__native_batch_norm_legit_convolution_repeat_1:
[----:B------:R-:W0:Y:S01]  /*0000*/  LDC R1, c[0x0][0x28] ;  /* 0x00000a00ff017b82 */ /* 0x000e220000000800 */
[----:B------:R-:W1:Y:S07]  /*0010*/  S2R R2, SR_TID.X ;  /* 0x0000000000027919 */ /* 0x000e6e0000002100 */
[----:B------:R-:W2:Y:S01]  /*0020*/  LDC.64 R14, c[0x0][0x210] ;  /* 0x00008400ff0e7b82 */ /* 0x000ea20000000a00 */
[----:B------:R-:W-:Y:S01]  /*0030*/  ULDC.64 UR6, c[0x0][0x208] ;  /* 0x0000820000067ab9 */ /* 0x000fe20000000a00 */
[----:B------:R-:W3:Y:S06]  /*0040*/  S2R R3, SR_CTAID.X ;  /* 0x0000000000037919 */ /* 0x000eec0000002500 */
[----:B------:R-:W4:Y:S01]  /*0050*/  LDC.64 R10, c[0x0][0x220] ;  /* 0x00008800ff0a7b82 */ /* 0x000f220000000a00 */
[----:B-1----:R-:W-:-:S02]  /*0060*/  SHF.R.U32.HI R0, RZ, 0x4, R2 ;  /* 0x00000004ff007819 */ /* 0x002fc40000011602 */
[----:B------:R-:W-:Y:S02]  /*0070*/  SHF.L.U32 R4, R2, 0x2, RZ ;  /* 0x0000000202047819 */ /* 0x000fe400000006ff */
[----:B---3--:R-:W-:Y:S02]  /*0080*/  SHF.L.U32 R21, R3, 0x3, RZ ;  /* 0x0000000303157819 */ /* 0x008fe400000006ff */
[----:B------:R-:W-:Y:S02]  /*0090*/  SGXT.U32 R0, R0, 0x3 ;  /* 0x000000030000781a */ /* 0x000fe40000000000 */
[----:B------:R-:W-:Y:S02]  /*00a0*/  SHF.R.S32.HI R8, RZ, 0x1c, R3 ;  /* 0x0000001cff087819 */ /* 0x000fe40000011403 */
[----:B------:R-:W-:Y:S02]  /*00b0*/  LOP3.LUT R3, R21, R0, RZ, 0xfc, !PT ;  /* 0x0000000015037212 */ /* 0x000fe400078efcff */
[----:B------:R-:W-:-:S02]  /*00c0*/  SGXT R8, R8, 0x1 ;  /* 0x000000010808781a */ /* 0x000fc40000000200 */
[----:B------:R-:W-:Y:S02]  /*00d0*/  LOP3.LUT R6, R4, 0x3c, RZ, 0xc0, !PT ;  /* 0x0000003c04067812 */ /* 0x000fe400078ec0ff */
[----:B------:R-:W-:Y:S02]  /*00e0*/  CS2R R4, SRZ ;  /* 0x0000000000047805 */ /* 0x000fe4000001ff00 */
[----:B------:R-:W-:Y:S02]  /*00f0*/  LEA.HI R7, R8, R3, RZ, 0x2 ;  /* 0x0000000308077211 */ /* 0x000fe400078f10ff */
[C---:B------:R-:W-:Y:S02]  /*0100*/  ISETP.GE.AND P1, PT, R3.reuse, 0x10, PT ;  /* 0x000000100300780c */ /* 0x040fe40003f26270 */
[----:B------:R-:W-:Y:S02]  /*0110*/  LEA R9, R3, R6, 0x6 ;  /* 0x0000000603097211 */ /* 0x000fe400078e30ff */
[----:B------:R-:W-:-:S02]  /*0120*/  LOP3.LUT R12, R7, 0xfffffffc, RZ, 0xc0, !PT ;  /* 0xfffffffc070c7812 */ /* 0x000fc400078ec0ff */
[----:B------:R-:W-:Y:S01]  /*0130*/  CS2R R6, SRZ ;  /* 0x0000000000067805 */ /* 0x000fe2000001ff00 */
[----:B--2---:R-:W-:Y:S01]  /*0140*/  IMAD.WIDE R14, R9, 0x4, R14 ;  /* 0x00000004090e7825 */ /* 0x004fe200078e020e */
[----:B------:R-:W-:Y:S01]  /*0150*/  IADD3 R3, R3, -R12, RZ ;  /* 0x8000000c03037210 */ /* 0x000fe20007ffe0ff */
[----:B------:R-:W-:-:S04]  /*0160*/  HFMA2.MMA R12, -RZ, RZ, 0, 0 ;  /* 0x00000000ff0c7435 */ /* 0x000fc800000001ff */
[----:B------:R-:W2:Y:S01]  /*0170*/  @!P1 LDG.E.128 R4, desc[UR6][R14.64] ;  /* 0x000000060e049981 */ /* 0x000ea2000c1e1d00 */
[----:B----4-:R-:W-:-:S05]  /*0180*/  IMAD.WIDE R10, R3, 0x4, R10 ;  /* 0x00000004030a7825 */ /* 0x010fca00078e020a */
[----:B------:R1:W3:Y:S01]  /*0190*/  @!P1 LDG.E.EL R12, desc[UR6][R10.64] ;  /* 0x000000060a0c9981 */ /* 0x0002e2000c2e1900 */
[----:B------:R-:W-:Y:S02]  /*01a0*/  LOP3.LUT R21, R21, 0x7, R2, 0xf8, !PT ;  /* 0x0000000715157812 */ /* 0x000fe400078ef802 */
[----:B------:R-:W-:Y:S02]  /*01b0*/  MOV R22, RZ ;  /* 0x000000ff00167202 */ /* 0x000fe40000000f00 */
[----:B------:R-:W-:Y:S02]  /*01c0*/  LEA.HI R8, R8, R21, RZ, 0x2 ;  /* 0x0000001508087211 */ /* 0x000fe400078f10ff */
[----:B------:R-:W-:Y:S02]  /*01d0*/  ISETP.GE.AND P0, PT, R21, 0x10, PT ;  /* 0x000000101500780c */ /* 0x000fe40003f06270 */
[----:B------:R-:W-:Y:S01]  /*01e0*/  LOP3.LUT R8, R8, 0xfffffffc, RZ, 0xc0, !PT ;  /* 0xfffffffc08087812 */ /* 0x000fe200078ec0ff */
[----:B-1----:R-:W-:-:S03]  /*01f0*/  HFMA2.MMA R11, -RZ, RZ, 0, 0 ;  /* 0x00000000ff0b7435 */ /* 0x002fc600000001ff */
[----:B------:R-:W-:Y:S01]  /*0200*/  IADD3 R23, R21, -R8, RZ ;  /* 0x8000000815177210 */ /* 0x000fe20007ffe0ff */
[----:B------:R-:W1:Y:S01]  /*0210*/  S2UR UR5, SR_CgaCtaId ;  /* 0x00000000000579c3 */ /* 0x000e620000008800 */
[----:B------:R-:W-:Y:S02]  /*0220*/  UMOV UR4, 0x400 ;  /* 0x0000040000047882 */ /* 0x000fe40000000000 */
[----:B-1----:R-:W-:Y:S01]  /*0230*/  UPRMT UR4, UR5, 0x654, UR4 ;  /* 0x0000065405047896 */ /* 0x002fe20008000004 */
[----:B--2---:R-:W-:Y:S02]  /*0240*/  SEL R13, R4, RZ, !P1 ;  /* 0x000000ff040d7207 */ /* 0x004fe40004800000 */
[----:B------:R-:W-:Y:S02]  /*0250*/  SEL R5, R5, RZ, !P1 ;  /* 0x000000ff05057207 */ /* 0x000fe40004800000 */
[----:B------:R-:W-:Y:S01]  /*0260*/  SEL R17, R6, RZ, !P1 ;  /* 0x000000ff06117207 */ /* 0x000fe20004800000 */
[----:B---3--:R-:W-:-:S02]  /*0270*/  FADD R4, R13, R12 ;  /* 0x0000000c0d047221 */ /* 0x008fc40000000000 */
[--C-:B------:R-:W-:Y:S01]  /*0280*/  FADD R5, R5, R12.reuse ;  /* 0x0000000c05057221 */ /* 0x100fe20000000000 */
[----:B------:R-:W-:Y:S01]  /*0290*/  SEL R7, R7, RZ, !P1 ;  /* 0x000000ff07077207 */ /* 0x000fe20004800000 */
[--C-:B------:R-:W-:Y:S02]  /*02a0*/  FADD R6, R17, R12.reuse ;  /* 0x0000000c11067221 */ /* 0x100fe40000000000 */
[----:B------:R-:W-:Y:S01]  /*02b0*/  FADD R19, R4, R5 ;  /* 0x0000000504137221 */ /* 0x000fe20000000000 */
[----:B------:R-:W1:Y:S01]  /*02c0*/  LDC.64 R16, c[0x0][0x228] ;  /* 0x00008a00ff107b82 */ /* 0x000e620000000a00 */
[----:B------:R-:W-:Y:S02]  /*02d0*/  FADD R7, R7, R12 ;  /* 0x0000000c07077221 */ /* 0x000fe40000000000 */
[----:B------:R-:W-:-:S04]  /*02e0*/  FADD R10, R6, R19 ;  /* 0x00000013060a7221 */ /* 0x000fc80000000000 */
[----:B------:R-:W-:Y:S01]  /*02f0*/  FADD R10, R7, R10 ;  /* 0x0000000a070a7221 */ /* 0x000fe20000000000 */
[----:B------:R-:W2:Y:S04]  /*0300*/  LDC.64 R12, c[0x0][0x218] ;  /* 0x00008600ff0c7b82 */ /* 0x000ea80000000a00 */
[----:B------:R-:W-:-:S05]  /*0310*/  FSEL R10, R10, RZ, !P1 ;  /* 0x000000ff0a0a7208 */ /* 0x000fca0004800000 */
[----:B------:R-:W3:Y:S01]  /*0320*/  SHFL.BFLY PT, R25, R10, 0x8, 0x1f ;  /* 0x0d001f000a197f89 */ /* 0x000ee200000e0000 */
[----:B-1----:R-:W-:-:S05]  /*0330*/  IMAD.WIDE R16, R3, 0x4, R16 ;  /* 0x0000000403107825 */ /* 0x002fca00078e0210 */
[----:B------:R1:W4:Y:S01]  /*0340*/  @!P1 LDG.E.EL R11, desc[UR6][R16.64] ;  /* 0x00000006100b9981 */ /* 0x000322000c2e1900 */
[----:B--2---:R-:W-:-:S04]  /*0350*/  IMAD.WIDE R18, R3, 0x4, R12 ;  /* 0x0000000403127825 */ /* 0x004fc800078e020c */
[----:B------:R-:W-:-:S04]  /*0360*/  IMAD.WIDE R12, R23, 0x4, R12 ;  /* 0x00000004170c7825 */ /* 0x000fc800078e020c */
[----:B---3--:R-:W-:Y:S01]  /*0370*/  FADD R25, R10, R25 ;  /* 0x000000190a197221 */ /* 0x008fe20000000000 */
[----:B------:R-:W4:Y:S04]  /*0380*/  @!P1 LDG.E.EL R22, desc[UR6][R18.64] ;  /* 0x0000000612169981 */ /* 0x000f28000c2e1900 */
[----:B------:R-:W2:Y:S01]  /*0390*/  SHFL.BFLY PT, R8, R25, 0x4, 0x1f ;  /* 0x0c801f0019087f89 */ /* 0x000ea200000e0000 */
[----:B------:R-:W-:-:S06]  /*03a0*/  MOV R23, RZ ;  /* 0x000000ff00177202 */ /* 0x000fcc0000000f00 */
[----:B------:R3:W5:Y:S01]  /*03b0*/  @!P0 LDG.E.EL R23, desc[UR6][R12.64] ;  /* 0x000000060c178981 */ /* 0x000762000c2e1900 */
[----:B--2---:R-:W-:-:S05]  /*03c0*/  FADD R3, R25, R8 ;  /* 0x0000000819037221 */ /* 0x004fca0000000000 */
[----:B------:R-:W2:Y:S02]  /*03d0*/  SHFL.BFLY PT, R8, R3, 0x2, 0x1f ;  /* 0x0c401f0003087f89 */ /* 0x000ea400000e0000 */
[----:B--2---:R-:W-:-:S05]  /*03e0*/  FADD R27, R3, R8 ;  /* 0x00000008031b7221 */ /* 0x004fca0000000000 */
[----:B------:R-:W2:Y:S02]  /*03f0*/  SHFL.BFLY PT, R20, R27, 0x1, 0x1f ;  /* 0x0c201f001b147f89 */ /* 0x000ea400000e0000 */
[----:B--2---:R-:W-:-:S04]  /*0400*/  FADD R20, R27, R20 ;  /* 0x000000141b147221 */ /* 0x004fc80000000000 */
[C---:B------:R-:W-:Y:S01]  /*0410*/  FFMA R26, R20.reuse, -0.015625, R5 ;  /* 0xbc800000141a7823 */ /* 0x040fe20000000005 */
[----:B------:R-:W-:-:S03]  /*0420*/  FFMA R8, R20, -0.015625, R4 ;  /* 0xbc80000014087823 */ /* 0x000fc60000000004 */
[----:B-1----:R-:W-:Y:S01]  /*0430*/  FMUL R17, R26, R26 ;  /* 0x0000001a1a117220 */ /* 0x002fe20000400000 */
[----:B------:R-:W-:-:S03]  /*0440*/  FFMA R10, R20, -0.015625, R6 ;  /* 0xbc800000140a7823 */ /* 0x000fc60000000006 */
[----:B------:R-:W-:Y:S01]  /*0450*/  FFMA R17, R8, R8, R17 ;  /* 0x0000000808117223 */ /* 0x000fe20000000011 */
[----:B------:R-:W-:-:S03]  /*0460*/  FFMA R24, R20, -0.015625, R7 ;  /* 0xbc80000014187823 */ /* 0x000fc60000000007 */
[----:B------:R-:W-:-:S04]  /*0470*/  FFMA R17, R10, R10, R17 ;  /* 0x0000000a0a117223 */ /* 0x000fc80000000011 */
[----:B------:R-:W-:-:S05]  /*0480*/  FFMA R17, R24, R24, R17 ;  /* 0x0000001818117223 */ /* 0x000fca0000000011 */
[----:B------:R-:W-:-:S05]  /*0490*/  FSEL R17, R17, RZ, !P1 ;  /* 0x000000ff11117208 */ /* 0x000fca0004800000 */
[----:B---3--:R-:W1:Y:S02]  /*04a0*/  SHFL.BFLY PT, R12, R17, 0x8, 0x1f ;  /* 0x0d001f00110c7f89 */ /* 0x008e6400000e0000 */
[----:B-1----:R-:W-:-:S05]  /*04b0*/  FADD R12, R17, R12 ;  /* 0x0000000c110c7221 */ /* 0x002fca0000000000 */
[----:B------:R-:W1:Y:S01]  /*04c0*/  SHFL.BFLY PT, R3, R12, 0x4, 0x1f ;  /* 0x0c801f000c037f89 */ /* 0x000e6200000e0000 */
[----:B------:R-:W-:-:S05]  /*04d0*/  LEA R27, R0, UR4, 0x2 ;  /* 0x00000004001b7c11 */ /* 0x000fca000f8e10ff */
[----:B------:R-:W-:Y:S01]  /*04e0*/  STS [R27], R20 ;  /* 0x000000141b007388 */ /* 0x000fe20000000800 */
[----:B-1----:R-:W-:-:S05]  /*04f0*/  FADD R13, R12, R3 ;  /* 0x000000030c0d7221 */ /* 0x002fca0000000000 */
[----:B------:R-:W1:Y:S01]  /*0500*/  SHFL.BFLY PT, R16, R13, 0x2, 0x1f ;  /* 0x0c401f000d107f89 */ /* 0x000e6200000e0000 */
[----:B------:R-:W-:-:S04]  /*0510*/  LOP3.LUT R3, R2, 0x7, RZ, 0xc0, !PT ;  /* 0x0000000702037812 */ /* 0x000fc800078ec0ff */
[----:B------:R-:W-:Y:S01]  /*0520*/  LEA R28, R3, UR4, 0x2 ;  /* 0x00000004031c7c11 */ /* 0x000fe2000f8e10ff */
[----:B------:R-:W-:Y:S01]  /*0530*/  BAR.SYNC.DEFER_BLOCKING 0x0 ;  /* 0x0000000000007b1d */ /* 0x000fe20000010000 */
[----:B-1----:R-:W-:Y:S01]  /*0540*/  FADD R16, R13, R16 ;  /* 0x000000100d107221 */ /* 0x002fe20000000000 */
[----:B------:R-:W-:-:S06]  /*0550*/  HFMA2.MMA R20, -RZ, RZ, 1.125, 0 ;  /* 0x3c800000ff147435 */ /* 0x000fcc00000001ff */
[----:B------:R-:W1:Y:S01]  /*0560*/  LDC.64 R12, c[0x0][0x248] ;  /* 0x00009200ff0c7b82 */ /* 0x000e620000000a00 */
[----:B------:R-:W2:Y:S04]  /*0570*/  SHFL.BFLY PT, R19, R16, 0x1, 0x1f ;  /* 0x0c201f0010137f89 */ /* 0x000ea800000e0000 */
[----:B------:R-:W-:Y:S01]  /*0580*/  LDS R0, [R28] ;  /* 0x000000001c007984 */ /* 0x000fe20000000800 */
[----:B--2---:R-:W-:Y:S02]  /*0590*/  FADD R3, R16, R19 ;  /* 0x0000001310037221 */ /* 0x004fe40000000000 */
[----:B------:R-:W-:Y:S08]  /*05a0*/  BAR.SYNC.DEFER_BLOCKING 0x0 ;  /* 0x0000000000007b1d */ /* 0x000ff00000010000 */
[----:B------:R-:W2:Y:S08]  /*05b0*/  LDC.64 R16, c[0x0][0x240] ;  /* 0x00009000ff107b82 */ /* 0x000eb00000000a00 */
[----:B------:R-:W3:Y:S01]  /*05c0*/  LDC.64 R18, c[0x0][0x230] ;  /* 0x00008c00ff127b82 */ /* 0x000ee20000000a00 */
[----:B------:R1:W-:Y:S07]  /*05d0*/  STS [R27], R3 ;  /* 0x000000031b007388 */ /* 0x0003ee0000000800 */
[----:B------:R-:W-:Y:S06]  /*05e0*/  BAR.SYNC.DEFER_BLOCKING 0x0 ;  /* 0x0000000000007b1d */ /* 0x000fec0000010000 */
[----:B------:R-:W4:Y:S01]  /*05f0*/  LDS R29, [R28] ;  /* 0x000000001c1d7984 */ /* 0x000f220000000800 */
[----:B------:R-:W-:Y:S01]  /*0600*/  FFMA R25, R3, R20, 9.9999997473787516356e-06 ;  /* 0x3727c5ac03197423 */ /* 0x000fe20000000014 */
[----:B------:R-:W-:-:S02]  /*0610*/  LOP3.LUT P0, RZ, R2, 0x78, RZ, 0xc0, !PT ;  /* 0x0000007802ff7812 */ /* 0x000fc4000780c0ff */
[----:B-1----:R-:W5:Y:S03]  /*0620*/  LDC.64 R2, c[0x0][0x238] ;  /* 0x00008e00ff027b82 */ /* 0x002f660000000a00 */
[----:B------:R-:W1:Y:S01]  /*0630*/  MUFU.RSQ R25, R25 ;  /* 0x0000001900197308 */ /* 0x000e620000001400 */
[----:B------:R-:W-:Y:S01]  /*0640*/  ISETP.LT.AND P0, PT, R21, 0x10, !P0 ;  /* 0x000000101500780c */ /* 0x000fe20004701270 */
[----:B--2---:R-:W-:-:S04]  /*0650*/  IMAD.WIDE R16, R9, 0x4, R16 ;  /* 0x0000000409107825 */ /* 0x004fc800078e0210 */
[----:B---3--:R-:W-:-:S04]  /*0660*/  IMAD.WIDE R18, R21, 0x4, R18 ;  /* 0x0000000415127825 */ /* 0x008fc800078e0212 */
[-C--:B-1----:R-:W-:Y:S01]  /*0670*/  FMUL R8, R8, R25.reuse ;  /* 0x0000001908087220 */ /* 0x082fe20000400000 */
[-C--:B------:R-:W-:Y:S01]  /*0680*/  FMUL R26, R26, R25.reuse ;  /* 0x000000191a1a7220 */ /* 0x080fe20000400000 */
[-C--:B------:R-:W-:Y:S01]  /*0690*/  FMUL R10, R10, R25.reuse ;  /* 0x000000190a0a7220 */ /* 0x080fe20000400000 */
[----:B------:R-:W-:Y:S01]  /*06a0*/  FMUL R24, R24, R25 ;  /* 0x0000001918187220 */ /* 0x000fe20000400000 */
[----:B----4-:R-:W-:Y:S01]  /*06b0*/  FFMA R8, R8, R22, R11 ;  /* 0x0000001608087223 */ /* 0x010fe2000000000b */
[----:B0-----:R-:W-:-:S06]  /*06c0*/  FFMA R20, R29, R20, 9.9999997473787516356e-06 ;  /* 0x3727c5ac1d147423 */ /* 0x001fcc0000000014 */
[----:B------:R-:W0:Y:S01]  /*06d0*/  MUFU.RSQ R20, R20 ;  /* 0x0000001400147308 */ /* 0x000e220000001400 */
[-CC-:B------:R-:W-:Y:S01]  /*06e0*/  FFMA R9, R26, R22.reuse, R11.reuse ;  /* 0x000000161a097223 */ /* 0x180fe2000000000b */
[-CC-:B------:R-:W-:Y:S01]  /*06f0*/  FFMA R10, R10, R22.reuse, R11.reuse ;  /* 0x000000160a0a7223 */ /* 0x180fe2000000000b */
[----:B------:R-:W-:Y:S01]  /*0700*/  FFMA R11, R24, R22, R11 ;  /* 0x00000016180b7223 */ /* 0x000fe2000000000b */
[C---:B------:R-:W-:Y:S01]  /*0710*/  IMAD.WIDE R12, R21.reuse, 0x4, R12 ;  /* 0x00000004150c7825 */ /* 0x040fe200078e020c */
[----:B-----5:R1:W-:Y:S04]  /*0720*/  @P0 STG.E desc[UR6][R18.64], R23 ;  /* 0x0000001712000986 */ /* 0x0203e8000c101906 */
[----:B------:R1:W-:Y:S04]  /*0730*/  @!P1 STG.E.128 desc[UR6][R14.64], R4 ;  /* 0x000000040e009986 */ /* 0x0003e8000c101d06 */
[----:B------:R1:W-:Y:S01]  /*0740*/  @!P1 STG.E.128 desc[UR6][R16.64], R8 ;  /* 0x0000000810009986 */ /* 0x0003e2000c101d06 */
[----:B------:R-:W-:-:S03]  /*0750*/  IMAD.WIDE R2, R21, 0x4, R2 ;  /* 0x0000000415027825 */ /* 0x000fc600078e0202 */
[----:B0-----:R1:W-:Y:S01]  /*0760*/  @P0 STG.E desc[UR6][R12.64], R20 ;  /* 0x000000140c000986 */ /* 0x0013e2000c101906 */
[----:B------:R-:W-:Y:S05]  /*0770*/  @!P0 EXIT ;  /* 0x000000000000894d */ /* 0x000fea0003800000 */
[----:B-1----:R-:W-:-:S05]  /*0780*/  FMUL R5, R0, 0.015625 ;  /* 0x3c80000000057820 */ /* 0x002fca0000400000 */
[----:B------:R-:W-:Y:S01]  /*0790*/  STG.E desc[UR6][R2.64], R5 ;  /* 0x0000000502007986 */ /* 0x000fe2000c101906 */
[----:B------:R-:W-:Y:S05]  /*07a0*/  EXIT ;  /* 0x000000000000794d */ /* 0x000fea0003800000 */
.L_x_0:
[----:B------:R-:W-:-:S00]  /*07b0*/  BRA `(.L_x_0) ;  /* 0xfffffffc00fc7947 */ /* 0x000fc0000383ffff */
[----:B------:R-:W-:-:S00]  /*07c0*/  NOP ;  /* 0x0000000000007918 */ /* 0x000fc00000000000 */
        /* <DEDUP_REMOVED lines=11> */
.L_x_1:


//--------------------- .nv.global.init           --------------------------
	.section	.nv.global.init,"aw",@progbits
.nv.global.init:
	.type		_$_str,@object
	.size		_$_str,(.L_0 - _$_str)
_$_str:
        /*0000*/ 	.byte	0x5f, 0x5f, 0x43, 0x55, 0x44, 0x41, 0x5f, 0x46, 0x54, 0x5a, 0x00
.L_0:


//--------------------- .nv.shared.triton_per_fused__native_batch_norm_legit_convolution_repeat_1 --------------------------
	.section	.nv.shared.triton_per_fused__native_batch_norm_legit_convolution_repeat_1,"aw",@nobits
	.sectionflags	@""
	.align	16
	.zero		1024


//--------------------- .nv.constant0.triton_per_fused__native_batch_norm_legit_convolution_repeat_1 --------------------------
	.section	.nv.constant0.triton_per_fused__native_batch_norm_legit_convolution_repeat_1,"a",@progbits
	.sectionflags	@""
	.align	4
.nv.constant0.triton_per_fused__native_batch_norm_legit_convolution_repeat_1:
	.zero		600
